//
// Generated by NVIDIA NVVM Compiler
//
// Compiler Build ID: CL-36424714
// Cuda compilation tools, release 13.0, V13.0.88
// Based on NVVM 20.0.0
//

.version 9.0
.target sm_100
.address_size 64

	// .globl	_Z7matXvecPiS_S_

.visible .entry _Z7matXvecPiS_S_(
	.param .u64 .ptr .align 1 _Z7matXvecPiS_S__param_0,
	.param .u64 .ptr .align 1 _Z7matXvecPiS_S__param_1,
	.param .u64 .ptr .align 1 _Z7matXvecPiS_S__param_2
)
{
	.reg .b32 	%r<9>;
	.reg .b64 	%rd<13>;

	ld.param.u64 	%rd1, [_Z7matXvecPiS_S__param_0];
	ld.param.u64 	%rd2, [_Z7matXvecPiS_S__param_1];
	ld.param.u64 	%rd3, [_Z7matXvecPiS_S__param_2];
	cvta.to.global.u64 	%rd4, %rd3;
	cvta.to.global.u64 	%rd5, %rd1;
	cvta.to.global.u64 	%rd6, %rd2;
	mov.u32 	%r1, %tid.y;
	mul.wide.u32 	%rd7, %r1, 4;
	add.s64 	%rd8, %rd4, %rd7;
	mov.u32 	%r2, %tid.x;
	mul.wide.u32 	%rd9, %r2, 4;
	add.s64 	%rd10, %rd6, %rd9;
	ld.global.u32 	%r3, [%rd10];
	mov.u32 	%r4, %ntid.x;
	mad.lo.s32 	%r5, %r1, %r4, %r2;
	mul.wide.u32 	%rd11, %r5, 4;
	add.s64 	%rd12, %rd5, %rd11;
	ld.global.u32 	%r6, [%rd12];
	mul.lo.s32 	%r7, %r6, %r3;
	atom.global.add.u32 	%r8, [%rd8], %r7;
	ret;

}


// ===== COMPILED SASS (sm_100) =====

	.target	sm_100

	.elftype	@"ET_EXEC"


//--------------------- .note.nv.tkinfo           --------------------------
	.section	.note.nv.tkinfo,"",@"SHT_NOTE"
	.sectionflags	@"SHF_NOTE_NV_TKINFO"
	.tkinfo
        /*0018*/ 	.word	0x00000002
        /*0030*/ 	.string	""
        /*0030*/ 	.string	"ptxas"
        /*0030*/ 	.string	"Cuda compilation tools, release 13.0, V13.0.88"
        /*0030*/ 	.string	"Build cuda_13.0.r13.0/compiler.36424714_0"
        /*0030*/ 	.string	"-arch sm_100 -m 64 "



//--------------------- .note.nv.cuinfo           --------------------------
	.section	.note.nv.cuinfo,"",@"SHT_NOTE"
	.sectionflags	@"SHF_NOTE_NV_CUINFO"
        /*0018*/ 	.short	0x0002
        /*001a*/ 	.short	0x0064
        /*001c*/ 	.short	0x0082
	.zero		2


//--------------------- .nv.info                  --------------------------
	.section	.nv.info,"",@"SHT_CUDA_INFO"
	.align	4


	//----- nvinfo : EIATTR_REGCOUNT
	.align		4
        /*0000*/ 	.byte	0x04, 0x2f
        /*0002*/ 	.short	(.L_1 - .L_0)
	.align		4
.L_0:
        /*0004*/ 	.word	index@(_Z7matXvecPiS_S_)
        /*0008*/ 	.word	0x0000000c


	//----- nvinfo : EIATTR_FRAME_SIZE
	.align		4
.L_1:
        /*000c*/ 	.byte	0x04, 0x11
        /*000e*/ 	.short	(.L_3 - .L_2)
	.align		4
.L_2:
        /*0010*/ 	.word	index@(_Z7matXvecPiS_S_)
        /*0014*/ 	.word	0x00000000


	//----- nvinfo : EIATTR_MIN_STACK_SIZE
	.align		4
.L_3:
        /*0018*/ 	.byte	0x04, 0x12
        /*001a*/ 	.short	(.L_5 - .L_4)
	.align		4
.L_4:
        /*001c*/ 	.word	index@(_Z7matXvecPiS_S_)
        /*0020*/ 	.word	0x00000000
.L_5:


//--------------------- .nv.compat                --------------------------
	.section	.nv.compat,"",@"SHT_CUDA_COMPAT_INFO"
	.align	4
        /*0000*/ 	.byte	0x02, 0x09, 0x00, 0x00, 0x02, 0x02, 0x01, 0x00, 0x02, 0x05, 0x05, 0x00, 0x03, 0x07, 0x01, 0x01
        /*0010*/ 	.byte	0x02, 0x03, 0x00, 0x00, 0x02, 0x06, 0x01, 0x00, 0x04, 0x0b, 0x08, 0x00, 0x09, 0x00, 0x00, 0x00
        /*0020*/ 	.byte	0x00, 0x00, 0x00, 0x00


//--------------------- .nv.info._Z7matXvecPiS_S_ --------------------------
	.section	.nv.info._Z7matXvecPiS_S_,"",@"SHT_CUDA_INFO"
	.sectionflags	@""
	.align	4


	//----- nvinfo : EIATTR_CUDA_API_VERSION
	.align		4
        /*0000*/ 	.byte	0x04, 0x37
        /*0002*/ 	.short	(.L_7 - .L_6)
.L_6:
        /*0004*/ 	.word	0x00000082


	//----- nvinfo : EIATTR_KPARAM_INFO
	.align		4
.L_7:
        /*0008*/ 	.byte	0x04, 0x17
        /*000a*/ 	.short	(.L_9 - .L_8)
.L_8:
        /*000c*/ 	.word	0x00000000
        /*0010*/ 	.short	0x0002
        /*0012*/ 	.short	0x0010
        /*0014*/ 	.byte	0x00, 0xf5, 0x21, 0x00


	//----- nvinfo : EIATTR_KPARAM_INFO
	.align		4
.L_9:
        /*0018*/ 	.byte	0x04, 0x17
        /*001a*/ 	.short	(.L_11 - .L_10)
.L_10:
        /*001c*/ 	.word	0x00000000
        /*0020*/ 	.short	0x0001
        /*0022*/ 	.short	0x0008
        /*0024*/ 	.byte	0x00, 0xf5, 0x21, 0x00


	//----- nvinfo : EIATTR_KPARAM_INFO
	.align		4
.L_11:
        /*0028*/ 	.byte	0x04, 0x17
        /*002a*/ 	.short	(.L_13 - .L_12)
.L_12:
        /*002c*/ 	.word	0x00000000
        /*0030*/ 	.short	0x0000
        /*0032*/ 	.short	0x0000
        /*0034*/ 	.byte	0x00, 0xf5, 0x21, 0x00


	//----- nvinfo : EIATTR_SPARSE_MMA_MASK
	.align		4
.L_13:
        /*0038*/ 	.byte	0x03, 0x50
        /*003a*/ 	.short	0x0000


	//----- nvinfo : EIATTR_MAXREG_COUNT
	.align		4
        /*003c*/ 	.byte	0x03, 0x1b
        /*003e*/ 	.short	0x00ff


	//----- nvinfo : EIATTR_MERCURY_ISA_VERSION
	.align		4
        /*0040*/ 	.byte	0x03, 0x5f
        /*0042*/ 	.short	0x0101


	//----- nvinfo : EIATTR_VRC_CTA_INIT_COUNT
	.align		4
        /*0044*/ 	.byte	0x02, 0x4a
	.zero		1
	.zero		1


	//----- nvinfo : EIATTR_EXIT_INSTR_OFFSETS
	.align		4
        /*0048*/ 	.byte	0x04, 0x1c
        /*004a*/ 	.short	(.L_15 - .L_14)


	//   ....[0]....
.L_14:
        /*004c*/ 	.word	0x00000100


	//----- nvinfo : EIATTR_CBANK_PARAM_SIZE
	.align		4
.L_15:
        /*0050*/ 	.byte	0x03, 0x19
        /*0052*/ 	.short	0x0018


	//----- nvinfo : EIATTR_PARAM_CBANK
	.align		4
        /*0054*/ 	.byte	0x04, 0x0a
        /*0056*/ 	.short	(.L_17 - .L_16)
	.align		4
.L_16:
        /*0058*/ 	.word	index@(.nv.constant0._Z7matXvecPiS_S_)
        /*005c*/ 	.short	0x0380
        /*005e*/ 	.short	0x0018


	//----- nvinfo : EIATTR_SW_WAR
	.align		4
.L_17:
        /*0060*/ 	.byte	0x04, 0x36
        /*0062*/ 	.short	(.L_19 - .L_18)
.L_18:
        /*0064*/ 	.word	0x00000008
.L_19:


//--------------------- .nv.callgraph             --------------------------
	.section	.nv.callgraph,"",@"SHT_CUDA_CALLGRAPH"
	.align	4
	.sectionentsize	8
	.align		4
        /*0000*/ 	.word	0x00000000
	.align		4
        /*0004*/ 	.word	0xffffffff
	.align		4
        /*0008*/ 	.word	0x00000000
	.align		4
        /*000c*/ 	.word	0xfffffffe
	.align		4
        /*0010*/ 	.word	0x00000000
	.align		4
        /*0014*/ 	.word	0xfffffffd
	.align		4
        /*0018*/ 	.word	0x00000000
	.align		4
        /*001c*/ 	.word	0xfffffffc


//--------------------- .text._Z7matXvecPiS_S_    --------------------------
	.section	.text._Z7matXvecPiS_S_,"ax",@progbits
	.align	128
        .global         _Z7matXvecPiS_S_
        .type           _Z7matXvecPiS_S_,@function
        .size           _Z7matXvecPiS_S_,(.L_x_1 - _Z7matXvecPiS_S_)
        .other          _Z7matXvecPiS_S_,@"STO_CUDA_ENTRY STV_DEFAULT"
_Z7matXvecPiS_S_:
.text._Z7matXvecPiS_S_:
[----:B------:R-:W-:Y:S01]  /*0000*/  LDC R1, c[0x0][0x37c] ;  /* 0x0000df00ff017b82 */ /* 0x000fe20000000800 */
[----:B------:R-:W0:Y:S07]  /*0010*/  S2R R0, SR_TID.X ;  /* 0x0000000000007919 */ /* 0x000e2e0000002100 */
[----:B------:R-:W0:Y:S01]  /*0020*/  LDC.64 R4, c[0x0][0x388] ;  /* 0x0000e200ff047b82 */ /* 0x000e220000000a00 */
[----:B------:R-:W1:Y:S01]  /*0030*/  LDCU UR6, c[0x0][0x360] ;  /* 0x00006c00ff0677ac */ /* 0x000e620008000800 */
[----:B------:R-:W1:Y:S01]  /*0040*/  S2R R9, SR_TID.Y ;  /* 0x0000000000097919 */ /* 0x000e620000002200 */
[----:B------:R-:W2:Y:S05]  /*0050*/  LDCU.64 UR4, c[0x0][0x358] ;  /* 0x00006b00ff0477ac */ /* 0x000eaa0008000a00 */
[----:B------:R-:W3:Y:S01]  /*0060*/  LDC.64 R6, c[0x0][0x380] ;  /* 0x0000e000ff067b82 */ /* 0x000ee20000000a00 */
[----:B0-----:R-:W-:-:S04]  /*0070*/  IMAD.WIDE.U32 R4, R0, 0x4, R4 ;  /* 0x0000000400047825 */ /* 0x001fc800078e0004 */
[----:B-1----:R-:W-:Y:S02]  /*0080*/  IMAD R3, R9, UR6, R0 ;  /* 0x0000000609037c24 */ /* 0x002fe4000f8e0200 */
[----:B--2---:R-:W2:Y:S02]  /*0090*/  LDG.E R4, desc[UR4][R4.64] ;  /* 0x0000000404047981 */ /* 0x004ea4000c1e1900 */
[----:B---3--:R-:W-:Y:S02]  /*00a0*/  IMAD.WIDE.U32 R6, R3, 0x4, R6 ;  /* 0x0000000403067825 */ /* 0x008fe400078e0006 */
[----:B------:R-:W0:Y:S04]  /*00b0*/  LDC.64 R2, c[0x0][0x390] ;  /* 0x0000e400ff027b82 */ /* 0x000e280000000a00 */
[----:B------:R-:W2:Y:S01]  /*00c0*/  LDG.E R7, desc[UR4][R6.64] ;  /* 0x0000000406077981 */ /* 0x000ea2000c1e1900 */
[----:B0-----:R-:W-:-:S04]  /*00d0*/  IMAD.WIDE.U32 R2, R9, 0x4, R2 ;  /* 0x0000000409027825 */ /* 0x001fc800078e0002 */
[----:B--2---:R-:W-:-:S05]  /*00e0*/  IMAD R9, R4, R7, RZ ;  /* 0x0000000704097224 */ /* 0x004fca00078e02ff */
[----:B------:R-:W-:Y:S01]  /*00f0*/  REDG.E.ADD.STRONG.GPU desc[UR4][R2.64], R9 ;  /* 0x000000090200798e */ /* 0x000fe2000c12e104 */
[----:B------:R-:W-:Y:S05]  /*0100*/  EXIT ;  /* 0x000000000000794d */ /* 0x000fea0003800000 */
.L_x_0:
[----:B------:R-:W-:-:S00]  /*0110*/  BRA `(.L_x_0) ;  /* 0xfffffffc00fc7947 */ /* 0x000fc0000383ffff */
[----:B------:R-:W-:-:S00]  /*0120*/  NOP ;  /* 0x0000000000007918 */ /* 0x000fc00000000000 */
        /* <DEDUP_REMOVED lines=13> */
.L_x_1:


//--------------------- .nv.shared.reserved.0     --------------------------
	.section	.nv.shared.reserved.0,"aw",@nobits
	.weak		__nv_reservedSMEM_offset_0_alias
	.size		__nv_reservedSMEM_offset_0_alias, 0, 64
	.other		__nv_reservedSMEM_offset_0_alias,@"STO_CUDA_RESERVED_SHARED STV_DEFAULT"
__nv_reservedSMEM_offset_0_alias:
	.zero		0
	.zero		64


//--------------------- .nv.constant0._Z7matXvecPiS_S_ --------------------------
	.section	.nv.constant0._Z7matXvecPiS_S_,"a",@progbits
	.sectionflags	@""
	.align	4
.nv.constant0._Z7matXvecPiS_S_:
	.zero		920


//--------------------- SYMBOLS --------------------------

	.type		.nv.reservedSmem.offset0,@object
	.size		.nv.reservedSmem.offset0,0x4
